	.headerflags	@"EF_CUDA_TEXMODE_UNIFIED EF_CUDA_64BIT_ADDRESS EF_CUDA_ACCELERATORS EF_CUDA_SM90 EF_CUDA_VIRTUAL_SM(EF_CUDA_SM90)"
	.elftype	@"ET_EXEC"


//--------------------- .nv.info                  --------------------------
	.section	.nv.info,"",@"SHT_CUDA_INFO"
	.align	4


	//----- nvinfo : EIATTR_REGCOUNT
	.align		4
        /*0000*/ 	.byte	0x04, 0x2f
        /*0002*/ 	.short	(.L_3 - .L_2)
	.align		4
.L_2:
        /*0004*/ 	.word	index@(triton_poi_fused_add_div_sqrt_13)
        /*0008*/ 	.word	0x00000020


	//----- nvinfo : EIATTR_MIN_STACK_SIZE
	.align		4
.L_3:
        /*000c*/ 	.byte	0x04, 0x12
        /*000e*/ 	.short	(.L_5 - .L_4)
	.align		4
.L_4:
        /*0010*/ 	.word	index@(triton_poi_fused_add_div_sqrt_13)
        /*0014*/ 	.word	0x00000000


	//----- nvinfo : EIATTR_FRAME_SIZE
	.align		4
.L_5:
        /*0018*/ 	.byte	0x04, 0x11
        /*001a*/ 	.short	(.L_7 - .L_6)
	.align		4
.L_6:
        /*001c*/ 	.word	index@(triton_poi_fused_add_div_sqrt_13)
        /*0020*/ 	.word	0x00000000


	//----- nvinfo : EIATTR_MIN_STACK_SIZE
	.align		4
.L_7:
        /*0024*/ 	.byte	0x04, 0x12
        /*0026*/ 	.short	(.L_9 - .L_8)
	.align		4
.L_8:
        /*0028*/ 	.word	index@(triton_poi_fused_add_div_sqrt_13)
        /*002c*/ 	.word	0x00000000
.L_9:


//--------------------- .nv.info.triton_poi_fused_add_div_sqrt_13 --------------------------
	.section	.nv.info.triton_poi_fused_add_div_sqrt_13,"",@"SHT_CUDA_INFO"
	.sectionflags	@""
	.align	4


	//----- nvinfo : EIATTR_CUDA_API_VERSION
	.align		4
        /*0000*/ 	.byte	0x04, 0x37
        /*0002*/ 	.short	(.L_11 - .L_10)
.L_10:
        /*0004*/ 	.word	0x0000007c


	//----- nvinfo : EIATTR_KPARAM_INFO
	.align		4
.L_11:
        /*0008*/ 	.byte	0x04, 0x17
        /*000a*/ 	.short	(.L_13 - .L_12)
.L_12:
        /*000c*/ 	.word	0x00000000
        /*0010*/ 	.short	0x0004
        /*0012*/ 	.short	0x001c
        /*0014*/ 	.byte	0x00, 0xf0, 0x11, 0x00


	//----- nvinfo : EIATTR_KPARAM_INFO
	.align		4
.L_13:
        /*0018*/ 	.byte	0x04, 0x17
        /*001a*/ 	.short	(.L_15 - .L_14)
.L_14:
        /*001c*/ 	.word	0x00000000
        /*0020*/ 	.short	0x0003
        /*0022*/ 	.short	0x0018
        /*0024*/ 	.byte	0x00, 0xf0, 0x11, 0x00


	//----- nvinfo : EIATTR_KPARAM_INFO
	.align		4
.L_15:
        /*0028*/ 	.byte	0x04, 0x17
        /*002a*/ 	.short	(.L_17 - .L_16)
.L_16:
        /*002c*/ 	.word	0x00000000
        /*0030*/ 	.short	0x0002
        /*0032*/ 	.short	0x0010
        /*0034*/ 	.byte	0x00, 0xf4, 0x21, 0x00


	//----- nvinfo : EIATTR_KPARAM_INFO
	.align		4
.L_17:
        /*0038*/ 	.byte	0x04, 0x17
        /*003a*/ 	.short	(.L_19 - .L_18)
.L_18:
        /*003c*/ 	.word	0x00000000
        /*0040*/ 	.short	0x0001
        /*0042*/ 	.short	0x0008
        /*0044*/ 	.byte	0x00, 0xf4, 0x21, 0x00


	//----- nvinfo : EIATTR_KPARAM_INFO
	.align		4
.L_19:
        /*0048*/ 	.byte	0x04, 0x17
        /*004a*/ 	.short	(.L_21 - .L_20)
.L_20:
        /*004c*/ 	.word	0x00000000
        /*0050*/ 	.short	0x0000
        /*0052*/ 	.short	0x0000
        /*0054*/ 	.byte	0x00, 0xf4, 0x21, 0x00


	//----- nvinfo : EIATTR_SPARSE_MMA_MASK
	.align		4
.L_21:
        /*0058*/ 	.byte	0x03, 0x50
        /*005a*/ 	.short	0x0000


	//----- nvinfo : EIATTR_MAXREG_COUNT
	.align		4
        /*005c*/ 	.byte	0x03, 0x1b
        /*005e*/ 	.short	0x00ff


	//----- nvinfo : EIATTR_EXIT_INSTR_OFFSETS
	.align		4
        /*0060*/ 	.byte	0x04, 0x1c
        /*0062*/ 	.short	(.L_23 - .L_22)


	//   ....[0]....
.L_22:
        /*0064*/ 	.word	0x00000820


	//   ....[1]....
        /*0068*/ 	.word	0x00000840


	//----- nvinfo : EIATTR_REQNTID
	.align		4
.L_23:
        /*006c*/ 	.byte	0x04, 0x10
        /*006e*/ 	.short	(.L_25 - .L_24)
.L_24:
        /*0070*/ 	.word	0x00000080
        /*0074*/ 	.word	0x00000001
        /*0078*/ 	.word	0x00000001


	//----- nvinfo : EIATTR_CBANK_PARAM_SIZE
	.align		4
.L_25:
        /*007c*/ 	.byte	0x03, 0x19
        /*007e*/ 	.short	0x0020


	//----- nvinfo : EIATTR_PARAM_CBANK
	.align		4
        /*0080*/ 	.byte	0x04, 0x0a
        /*0082*/ 	.short	(.L_27 - .L_26)
	.align		4
.L_26:
        /*0084*/ 	.word	index@(.nv.constant0.triton_poi_fused_add_div_sqrt_13)
        /*0088*/ 	.short	0x0210
        /*008a*/ 	.short	0x0020


	//----- nvinfo : EIATTR_SW_WAR
	.align		4
.L_27:
        /*008c*/ 	.byte	0x04, 0x36
        /*008e*/ 	.short	(.L_29 - .L_28)
.L_28:
        /*0090*/ 	.word	0x00000008
.L_29:


//--------------------- .nv.callgraph             --------------------------
	.section	.nv.callgraph,"",@"SHT_CUDA_CALLGRAPH"
	.align	4
	.sectionentsize	8
	.align		4
        /*0000*/ 	.word	0x00000000
	.align		4
        /*0004*/ 	.word	0xffffffff
	.align		4
        /*0008*/ 	.word	0x00000000
	.align		4
        /*000c*/ 	.word	0xfffffffe
	.align		4
        /*0010*/ 	.word	0x00000000
	.align		4
        /*0014*/ 	.word	0xfffffffd
	.align		4
        /*0018*/ 	.word	0x00000000
	.align		4
        /*001c*/ 	.word	0xfffffffc


//--------------------- .nv.constant4             --------------------------
	.section	.nv.constant4,"a",@progbits
	.align	8
	.align		8
.nv.constant4:
        /*0000*/ 	.dword	_$_str
	.align		8
        /*0008*/ 	.dword	_$_str_$_2


//--------------------- .text.triton_poi_fused_add_div_sqrt_13 --------------------------
	.section	.text.triton_poi_fused_add_div_sqrt_13,"ax",@progbits
	.align	128
        .global         triton_poi_fused_add_div_sqrt_13
        .type           triton_poi_fused_add_div_sqrt_13,@function
        .size           triton_poi_fused_add_div_sqrt_13,(.L_x_1 - triton_poi_fused_add_div_sqrt_13)
        .other          triton_poi_fused_add_div_sqrt_13,@"STO_CUDA_ENTRY STV_DEFAULT"
triton_poi_fused_add_div_sqrt_13:
.text.triton_poi_fused_add_div_sqrt_13:
[----:B------:R-:W0:Y:S01]  /*0000*/  LDC R1, c[0x0][0x28] ;  /* 0x00000a00ff017b82 */ /* 0x000e220000000800 */
[----:B------:R-:W1:Y:S07]  /*0010*/  S2R R0, SR_TID.X ;  /* 0x0000000000007919 */ /* 0x000e6e0000002100 */
[----:B------:R-:W2:Y:S01]  /*0020*/  LDC.64 R2, c[0x0][0x218] ;  /* 0x00008600ff027b82 */ /* 0x000ea20000000a00 */
[----:B------:R-:W-:Y:S01]  /*0030*/  CS2R R6, SRZ ;  /* 0x0000000000067805 */ /* 0x000fe2000001ff00 */
[----:B------:R-:W-:Y:S01]  /*0040*/  ULDC.64 UR4, c[0x0][0x208] ;  /* 0x0000820000047ab9 */ /* 0x000fe20000000a00 */
[----:B------:R-:W3:Y:S01]  /*0050*/  S2R R27, SR_CTAID.Y ;  /* 0x00000000001b7919 */ /* 0x000ee20000002600 */
[----:B------:R-:W4:Y:S01]  /*0060*/  S2R R5, SR_CTAID.X ;  /* 0x0000000000057919 */ /* 0x000f220000002500 */
[----:B------:R-:W-:-:S03]  /*0070*/  CS2R R10, SRZ ;  /* 0x00000000000a7805 */ /* 0x000fc6000001ff00 */
[----:B------:R-:W5:Y:S01]  /*0080*/  LDC.64 R14, c[0x0][0x210] ;  /* 0x00008400ff0e7b82 */ /* 0x000f620000000a00 */
[----:B-1----:R-:W-:Y:S02]  /*0090*/  SHF.L.U32 R0, R0, 0x2, RZ ;  /* 0x0000000200007819 */ /* 0x002fe400000006ff */
[----:B---3--:R-:W-:Y:S02]  /*00a0*/  SHF.R.S32.HI R4, RZ, 0x1f, R27 ;  /* 0x0000001fff047819 */ /* 0x008fe4000001141b */
[----:B------:R-:W-:Y:S02]  /*00b0*/  LOP3.LUT R0, R0, 0x1fc, RZ, 0xc0, !PT ;  /* 0x000001fc00007812 */ /* 0x000fe400078ec0ff */
[----:B------:R-:W-:Y:S02]  /*00c0*/  LEA.HI R18, R4, R27, RZ, 0x7 ;  /* 0x0000001b04127211 */ /* 0x000fe400078f38ff */
[----:B----4-:R-:W-:Y:S02]  /*00d0*/  LEA R24, R5, R0, 0xa ;  /* 0x0000000005187211 */ /* 0x010fe400078e50ff */
[----:B------:R-:W-:-:S02]  /*00e0*/  CS2R R4, SRZ ;  /* 0x0000000000047805 */ /* 0x000fc4000001ff00 */
[----:B------:R-:W-:Y:S02]  /*00f0*/  ISETP.GE.AND P0, PT, R27, 0x200, PT ;  /* 0x000002001b00780c */ /* 0x000fe40003f06270 */
[----:B------:R-:W-:Y:S02]  /*0100*/  SHF.R.S32.HI R19, RZ, 0x7, R18 ;  /* 0x00000007ff137819 */ /* 0x000fe40000011412 */
[----:B------:R-:W-:Y:S02]  /*0110*/  ISETP.LT.AND P1, PT, R24, 0x400, !P0 ;  /* 0x000004001800780c */ /* 0x000fe40004721270 */
[----:B------:R-:W-:-:S05]  /*0120*/  LEA R9, R19, R24, 0xa ;  /* 0x0000001813097211 */ /* 0x000fca00078e50ff */
[----:B--2---:R-:W-:Y:S01]  /*0130*/  IMAD.WIDE R12, R9, 0x4, R2 ;  /* 0x00000004090c7825 */ /* 0x004fe200078e0202 */
[----:B------:R-:W-:-:S05]  /*0140*/  IADD3 R0, R24, 0x200, RZ ;  /* 0x0000020018007810 */ /* 0x000fca0007ffe0ff */
[----:B------:R5:W2:Y:S01]  /*0150*/  @P1 LDG.E.EL.128 R4, desc[UR4][R12.64] ;  /* 0x000000040c041981 */ /* 0x000aa2000c2e1d00 */
[----:B------:R-:W-:Y:S02]  /*0160*/  ISETP.LT.AND P0, PT, R0, 0x400, !P0 ;  /* 0x000004000000780c */ /* 0x000fe40004701270 */
[----:B------:R-:W-:Y:S02]  /*0170*/  IADD3 R17, R9, 0x200, RZ ;  /* 0x0000020009117810 */ /* 0x000fe40007ffe0ff */
[----:B------:R-:W-:-:S03]  /*0180*/  CS2R R8, SRZ ;  /* 0x0000000000087805 */ /* 0x000fc6000001ff00 */
[----:B------:R-:W-:Y:S01]  /*0190*/  IMAD.WIDE R16, R17, 0x4, R2 ;  /* 0x0000000411107825 */ /* 0x000fe200078e0202 */
[----:B------:R-:W-:-:S05]  /*01a0*/  LOP3.LUT R18, R18, 0xffffff80, RZ, 0xc0, !PT ;  /* 0xffffff8012127812 */ /* 0x000fca00078ec0ff */
[----:B------:R1:W3:Y:S01]  /*01b0*/  @P0 LDG.E.EL.128 R8, desc[UR4][R16.64] ;  /* 0x0000000410080981 */ /* 0x0002e2000c2e1d00 */
[----:B------:R-:W-:Y:S01]  /*01c0*/  IADD3 R18, -R18, R27, RZ ;  /* 0x0000001b12127210 */ /* 0x000fe20007ffe1ff */
[----:B------:R-:W-:-:S03]  /*01d0*/  HFMA2.MMA R23, -RZ, RZ, 0, 0 ;  /* 0x00000000ff177435 */ /* 0x000fc600000001ff */
[----:B------:R-:W-:-:S04]  /*01e0*/  LEA R3, R19, R18, 0x11 ;  /* 0x0000001213037211 */ /* 0x000fc800078e88ff */
[----:B------:R-:W-:-:S04]  /*01f0*/  LEA R3, R24, R3, 0x7 ;  /* 0x0000000318037211 */ /* 0x000fc800078e38ff */
[----:B------:R-:W-:Y:S01]  /*0200*/  IADD3 R19, R3, 0x80, RZ ;  /* 0x0000008003137810 */ /* 0x000fe20007ffe0ff */
[--C-:B-----5:R-:W-:Y:S01]  /*0210*/  IMAD.WIDE R12, R3, 0x4, R14.reuse ;  /* 0x00000004030c7825 */ /* 0x120fe200078e020e */
[----:B------:R-:W-:Y:S02]  /*0220*/  IADD3 R21, R3, 0x100, RZ ;  /* 0x0000010003157810 */ /* 0x000fe40007ffe0ff */
[----:B------:R-:W-:Y:S01]  /*0230*/  MOV R25, RZ ;  /* 0x000000ff00197202 */ /* 0x000fe20000000f00 */
[--C-:B------:R-:W-:Y:S01]  /*0240*/  IMAD.WIDE R18, R19, 0x4, R14.reuse ;  /* 0x0000000413127825 */ /* 0x100fe200078e020e */
[----:B-1----:R-:W-:Y:S01]  /*0250*/  CS2R R16, SRZ ;  /* 0x0000000000107805 */ /* 0x002fe2000001ff00 */
[----:B------:R1:W4:Y:S02]  /*0260*/  @P1 LDG.E.EL R23, desc[UR4][R12.64] ;  /* 0x000000040c171981 */ /* 0x000324000c2e1900 */
[----:B------:R-:W-:Y:S02]  /*0270*/  IMAD.WIDE R20, R21, 0x4, R14 ;  /* 0x0000000415147825 */ /* 0x000fe400078e020e */
[----:B------:R5:W4:Y:S04]  /*0280*/  @P1 LDG.E.EL R25, desc[UR4][R18.64] ;  /* 0x0000000412191981 */ /* 0x000b28000c2e1900 */
[----:B------:R5:W4:Y:S01]  /*0290*/  @P1 LDG.E.EL R17, desc[UR4][R20.64] ;  /* 0x0000000414111981 */ /* 0x000b22000c2e1900 */
[----:B------:R-:W-:-:S02]  /*02a0*/  IADD3 R29, R3, 0x180, RZ ;  /* 0x00000180031d7810 */ /* 0x000fc40007ffe0ff */
[----:B-1----:R-:W-:Y:S01]  /*02b0*/  IADD3 R13, R3, 0x10000, RZ ;  /* 0x00010000030d7810 */ /* 0x002fe20007ffe0ff */
[----:B------:R-:W-:Y:S01]  /*02c0*/  HFMA2.MMA R0, -RZ, RZ, 0, 0 ;  /* 0x00000000ff007435 */ /* 0x000fe200000001ff */
[----:B------:R-:W-:Y:S01]  /*02d0*/  IADD3 R2, R3, 0x10080, RZ ;  /* 0x0001008003027810 */ /* 0x000fe20007ffe0ff */
[--C-:B------:R-:W-:Y:S01]  /*02e0*/  IMAD.WIDE R28, R29, 0x4, R14.reuse ;  /* 0x000000041d1c7825 */ /* 0x100fe200078e020e */
[----:B------:R-:W-:Y:S02]  /*02f0*/  IADD3 R12, R3, 0x10100, RZ ;  /* 0x00010100030c7810 */ /* 0x000fe40007ffe0ff */
[----:B------:R-:W-:Y:S01]  /*0300*/  IADD3 R22, R3, 0x10180, RZ ;  /* 0x0001018003167810 */ /* 0x000fe20007ffe0ff */
[--C-:B-----5:R-:W-:Y:S01]  /*0310*/  IMAD.WIDE R18, R13, 0x4, R14.reuse ;  /* 0x000000040d127825 */ /* 0x120fe200078e020e */
[----:B------:R-:W5:Y:S01]  /*0320*/  @P1 LDG.E.EL R16, desc[UR4][R28.64] ;  /* 0x000000041c101981 */ /* 0x000f62000c2e1900 */
[----:B0-----:R-:W-:Y:S02]  /*0330*/  CS2R R20, SRZ ;  /* 0x0000000000147805 */ /* 0x001fe4000001ff00 */
[--C-:B------:R-:W-:Y:S01]  /*0340*/  IMAD.WIDE R2, R2, 0x4, R14.reuse ;  /* 0x0000000402027825 */ /* 0x100fe200078e020e */
[----:B------:R-:W4:Y:S03]  /*0350*/  @P0 LDG.E.EL R0, desc[UR4][R18.64] ;  /* 0x0000000412000981 */ /* 0x000f26000c2e1900 */
[--C-:B------:R-:W-:Y:S01]  /*0360*/  IMAD.WIDE R12, R12, 0x4, R14.reuse ;  /* 0x000000040c0c7825 */ /* 0x100fe200078e020e */
[----:B------:R0:W4:Y:S03]  /*0370*/  @P0 LDG.E.EL R20, desc[UR4][R2.64] ;  /* 0x0000000402140981 */ /* 0x000126000c2e1900 */
[----:B------:R-:W-:Y:S01]  /*0380*/  IMAD.WIDE R14, R22, 0x4, R14 ;  /* 0x00000004160e7825 */ /* 0x000fe200078e020e */
[----:B------:R-:W-:Y:S01]  /*0390*/  MOV R22, RZ ;  /* 0x000000ff00167202 */ /* 0x000fe20000000f00 */
[----:B------:R1:W4:Y:S05]  /*03a0*/  @P0 LDG.E.EL R21, desc[UR4][R12.64] ;  /* 0x000000040c150981 */ /* 0x00032a000c2e1900 */
[----:B------:R0:W4:Y:S01]  /*03b0*/  @P0 LDG.E.EL R22, desc[UR4][R14.64] ;  /* 0x000000040e160981 */ /* 0x000122000c2e1900 */
[----:B------:R-:W-:Y:S01]  /*03c0*/  LEA R27, R27, R24, 0xa ;  /* 0x000000181b1b7211 */ /* 0x000fe200078e50ff */
[----:B--2---:R-:W-:Y:S01]  /*03d0*/  FADD R4, R4, 9.9999997171806853657e-10 ;  /* 0x3089705f04047421 */ /* 0x004fe20000000000 */
[----:B------:R-:W-:Y:S01]  /*03e0*/  FADD R5, R5, 9.9999997171806853657e-10 ;  /* 0x3089705f05057421 */ /* 0x000fe20000000000 */
[----:B------:R-:W-:Y:S01]  /*03f0*/  FADD R6, R6, 9.9999997171806853657e-10 ;  /* 0x3089705f06067421 */ /* 0x000fe20000000000 */
[----:B------:R-:W-:-:S03]  /*0400*/  FADD R7, R7, 9.9999997171806853657e-10 ;  /* 0x3089705f07077421 */ /* 0x000fc60000000000 */
[----:B------:R-:W0:Y:S08]  /*0410*/  MUFU.SQRT R4, R4 ;  /* 0x0000000400047308 */ /* 0x000e300000002000 */
[----:B------:R-:W2:Y:S01]  /*0420*/  MUFU.SQRT R5, R5 ;  /* 0x0000000500057308 */ /* 0x000ea20000002000 */
[----:B---3--:R-:W-:Y:S01]  /*0430*/  FADD R8, R8, 9.9999997171806853657e-10 ;  /* 0x3089705f08087421 */ /* 0x008fe20000000000 */
[----:B------:R-:W-:-:S06]  /*0440*/  FADD R10, R10, 9.9999997171806853657e-10 ;  /* 0x3089705f0a0a7421 */ /* 0x000fcc0000000000 */
[----:B------:R-:W1:Y:S01]  /*0450*/  MUFU.SQRT R6, R6 ;  /* 0x0000000600067308 */ /* 0x000e620000002000 */
[----:B------:R-:W-:Y:S01]  /*0460*/  FADD R9, R9, 9.9999997171806853657e-10 ;  /* 0x3089705f09097421 */ /* 0x000fe20000000000 */
[----:B------:R-:W-:-:S06]  /*0470*/  FADD R11, R11, 9.9999997171806853657e-10 ;  /* 0x3089705f0b0b7421 */ /* 0x000fcc0000000000 */
[----:B------:R-:W3:Y:S01]  /*0480*/  MUFU.SQRT R7, R7 ;  /* 0x0000000700077308 */ /* 0x000ee20000002000 */
[----:B0-----:R-:W-:Y:S01]  /*0490*/  FADD R2, R4, 1.00000001335143196e-10 ;  /* 0x2edbe6ff04027421 */ /* 0x001fe20000000000 */
[----:B--2---:R-:W-:-:S06]  /*04a0*/  FADD R5, R5, 1.00000001335143196e-10 ;  /* 0x2edbe6ff05057421 */ /* 0x004fcc0000000000 */
[----:B------:R-:W0:Y:S01]  /*04b0*/  MUFU.SQRT R8, R8 ;  /* 0x0000000800087308 */ /* 0x000e220000002000 */
[----:B------:R-:W-:Y:S01]  /*04c0*/  FSETP.GT.AND P3, PT, R2, 8.50705917302346158658e+37, PT ;  /* 0x7e8000000200780b */ /* 0x000fe20003f64000 */
[----:B-1----:R-:W-:-:S06]  /*04d0*/  FADD R12, R6, 1.00000001335143196e-10 ;  /* 0x2edbe6ff060c7421 */ /* 0x002fcc0000000000 */
[----:B------:R-:W1:Y:S01]  /*04e0*/  MUFU.SQRT R10, R10 ;  /* 0x0000000a000a7308 */ /* 0x000e620000002000 */
[----:B------:R-:W-:Y:S01]  /*04f0*/  FSETP.GT.AND P6, PT, R5, 8.50705917302346158658e+37, PT ;  /* 0x7e8000000500780b */ /* 0x000fe20003fc4000 */
[----:B---3--:R-:W-:-:S06]  /*0500*/  FADD R7, R7, 1.00000001335143196e-10 ;  /* 0x2edbe6ff07077421 */ /* 0x008fcc0000000000 */
[----:B------:R-:W2:Y:S01]  /*0510*/  MUFU.SQRT R9, R9 ;  /* 0x0000000900097308 */ /* 0x000ea20000002000 */
[----:B------:R-:W-:-:S07]  /*0520*/  FSETP.GT.AND P5, PT, R12, 8.50705917302346158658e+37, PT ;  /* 0x7e8000000c00780b */ /* 0x000fce0003fa4000 */
[----:B------:R-:W3:Y:S01]  /*0530*/  MUFU.SQRT R11, R11 ;  /* 0x0000000b000b7308 */ /* 0x000ee20000002000 */
[----:B------:R-:W-:Y:S01]  /*0540*/  FSETP.GT.AND P2, PT, R7, 8.50705917302346158658e+37, PT ;  /* 0x7e8000000700780b */ /* 0x000fe20003f44000 */
[----:B0-----:R-:W-:Y:S01]  /*0550*/  FADD R8, R8, 1.00000001335143196e-10 ;  /* 0x2edbe6ff08087421 */ /* 0x001fe20000000000 */
[----:B-1----:R-:W-:Y:S01]  /*0560*/  FADD R10, R10, 1.00000001335143196e-10 ;  /* 0x2edbe6ff0a0a7421 */ /* 0x002fe20000000000 */
[----:B------:R-:W-:Y:S01]  /*0570*/  @P3 FMUL R2, R2, 0.25 ;  /* 0x3e80000002023820 */ /* 0x000fe20000400000 */
[----:B--2---:R-:W-:Y:S01]  /*0580*/  FADD R13, R9, 1.00000001335143196e-10 ;  /* 0x2edbe6ff090d7421 */ /* 0x004fe20000000000 */
[----:B------:R-:W-:Y:S01]  /*0590*/  @P6 FMUL R5, R5, 0.25 ;  /* 0x3e80000005056820 */ /* 0x000fe20000400000 */
[----:B----4-:R-:W-:Y:S01]  /*05a0*/  @P6 FMUL R25, R25, 0.25 ;  /* 0x3e80000019196820 */ /* 0x010fe20000400000 */
[----:B------:R-:W-:Y:S01]  /*05b0*/  FSETP.GT.AND P4, PT, R8, 8.50705917302346158658e+37, PT ;  /* 0x7e8000000800780b */ /* 0x000fe20003f84000 */
[----:B------:R-:W-:Y:S01]  /*05c0*/  @P3 FMUL R23, R23, 0.25 ;  /* 0x3e80000017173820 */ /* 0x000fe20000400000 */
[----:B------:R-:W-:Y:S01]  /*05d0*/  FSETP.GT.AND P6, PT, R10, 8.50705917302346158658e+37, PT ;  /* 0x7e8000000a00780b */ /* 0x000fe20003fc4000 */
[----:B---3--:R-:W-:Y:S01]  /*05e0*/  FADD R14, R11, 1.00000001335143196e-10 ;  /* 0x2edbe6ff0b0e7421 */ /* 0x008fe20000000000 */
[----:B------:R0:W-:Y:S01]  /*05f0*/  MUFU.RCP R4, R2 ;  /* 0x0000000200047308 */ /* 0x0001e20000001000 */
[----:B------:R-:W-:Y:S01]  /*0600*/  @P5 FMUL R12, R12, 0.25 ;  /* 0x3e8000000c0c5820 */ /* 0x000fe20000400000 */
[----:B------:R-:W-:Y:S01]  /*0610*/  FSETP.GT.AND P3, PT, R13, 8.50705917302346158658e+37, PT ;  /* 0x7e8000000d00780b */ /* 0x000fe20003f64000 */
[----:B------:R-:W-:Y:S01]  /*0620*/  @P5 FMUL R17, R17, 0.25 ;  /* 0x3e80000011115820 */ /* 0x000fe20000400000 */
[----:B------:R-:W-:Y:S01]  /*0630*/  FSETP.GT.AND P5, PT, R14, 8.50705917302346158658e+37, PT ;  /* 0x7e8000000e00780b */ /* 0x000fe20003fa4000 */
[----:B------:R-:W-:Y:S01]  /*0640*/  @P2 FMUL R7, R7, 0.25 ;  /* 0x3e80000007072820 */ /* 0x000fe20000400000 */
[----:B0-----:R-:W0:Y:S02]  /*0650*/  LDC.64 R2, c[0x0][0x220] ;  /* 0x00008800ff027b82 */ /* 0x001e240000000a00 */
[----:B------:R-:W1:Y:S01]  /*0660*/  MUFU.RCP R6, R5 ;  /* 0x0000000500067308 */ /* 0x000e620000001000 */
[----:B------:R-:W-:-:S02]  /*0670*/  @P4 FMUL R8, R8, 0.25 ;  /* 0x3e80000008084820 */ /* 0x000fc40000400000 */
[----:B------:R-:W-:-:S05]  /*0680*/  @P6 FMUL R10, R10, 0.25 ;  /* 0x3e8000000a0a6820 */ /* 0x000fca0000400000 */
[----:B------:R-:W2:Y:S01]  /*0690*/  MUFU.RCP R12, R12 ;  /* 0x0000000c000c7308 */ /* 0x000ea20000001000 */
[----:B------:R-:W-:Y:S01]  /*06a0*/  @P3 FMUL R13, R13, 0.25 ;  /* 0x3e8000000d0d3820 */ /* 0x000fe20000400000 */
[----:B------:R-:W-:-:S06]  /*06b0*/  @P5 FMUL R14, R14, 0.25 ;  /* 0x3e8000000e0e5820 */ /* 0x000fcc0000400000 */
[----:B------:R-:W3:Y:S01]  /*06c0*/  MUFU.RCP R7, R7 ;  /* 0x0000000700077308 */ /* 0x000ee20000001000 */
[----:B-----5:R-:W-:-:S07]  /*06d0*/  @P2 FMUL R16, R16, 0.25 ;  /* 0x3e80000010102820 */ /* 0x020fce0000400000 */
[----:B------:R-:W4:Y:S01]  /*06e0*/  MUFU.RCP R9, R8 ;  /* 0x0000000800097308 */ /* 0x000f220000001000 */
[----:B-1----:R-:W-:-:S07]  /*06f0*/  FMUL R5, R6, R25 ;  /* 0x0000001906057220 */ /* 0x002fce0000400000 */
[----:B------:R0:W1:Y:S01]  /*0700*/  MUFU.RCP R11, R13 ;  /* 0x0000000d000b7308 */ /* 0x0000620000001000 */
[----:B--2---:R-:W-:-:S07]  /*0710*/  FMUL R6, R12, R17 ;  /* 0x000000110c067220 */ /* 0x004fce0000400000 */
[----:B------:R-:W2:Y:S01]  /*0720*/  MUFU.RCP R10, R10 ;  /* 0x0000000a000a7308 */ /* 0x000ea20000001000 */
[----:B------:R-:W-:-:S07]  /*0730*/  FMUL R4, R4, R23 ;  /* 0x0000001704047220 */ /* 0x000fce0000400000 */
[----:B------:R-:W5:Y:S01]  /*0740*/  MUFU.RCP R15, R14 ;  /* 0x0000000e000f7308 */ /* 0x000f620000001000 */
[----:B---3--:R-:W-:Y:S01]  /*0750*/  FMUL R7, R7, R16 ;  /* 0x0000001007077220 */ /* 0x008fe20000400000 */
[----:B0-----:R-:W-:-:S04]  /*0760*/  IMAD.WIDE R12, R27, 0x4, R2 ;  /* 0x000000041b0c7825 */ /* 0x001fc800078e0202 */
[----:B------:R-:W-:Y:S01]  /*0770*/  @P4 FMUL R0, R0, 0.25 ;  /* 0x3e80000000004820 */ /* 0x000fe20000400000 */
[----:B------:R-:W-:Y:S01]  /*0780*/  IADD3 R17, R27, 0x200, RZ ;  /* 0x000002001b117810 */ /* 0x000fe20007ffe0ff */
[----:B------:R-:W-:Y:S01]  /*0790*/  @P3 FMUL R20, R20, 0.25 ;  /* 0x3e80000014143820 */ /* 0x000fe20000400000 */
[----:B------:R-:W-:Y:S01]  /*07a0*/  @P6 FMUL R21, R21, 0.25 ;  /* 0x3e80000015156820 */ /* 0x000fe20000400000 */
[----:B------:R-:W-:Y:S01]  /*07b0*/  @P5 FMUL R22, R22, 0.25 ;  /* 0x3e80000016165820 */ /* 0x000fe20000400000 */
[----:B------:R0:W-:Y:S01]  /*07c0*/  @P1 STG.E.128 desc[UR4][R12.64], R4 ;  /* 0x000000040c001986 */ /* 0x0001e2000c101d04 */
[----:B----4-:R-:W-:Y:S01]  /*07d0*/  FMUL R8, R9, R0 ;  /* 0x0000000009087220 */ /* 0x010fe20000400000 */
[----:B-1----:R-:W-:Y:S01]  /*07e0*/  FMUL R9, R11, R20 ;  /* 0x000000140b097220 */ /* 0x002fe20000400000 */
[----:B------:R-:W-:-:S04]  /*07f0*/  IMAD.WIDE R2, R17, 0x4, R2 ;  /* 0x0000000411027825 */ /* 0x000fc800078e0202 */
[----:B--2---:R-:W-:Y:S01]  /*0800*/  FMUL R10, R10, R21 ;  /* 0x000000150a0a7220 */ /* 0x004fe20000400000 */
[----:B-----5:R-:W-:Y:S01]  /*0810*/  FMUL R11, R15, R22 ;  /* 0x000000160f0b7220 */ /* 0x020fe20000400000 */
[----:B0-----:R-:W-:Y:S06]  /*0820*/  @!P0 EXIT ;  /* 0x000000000000894d */ /* 0x001fec0003800000 */
[----:B------:R-:W-:Y:S01]  /*0830*/  STG.E.128 desc[UR4][R2.64], R8 ;  /* 0x0000000802007986 */ /* 0x000fe2000c101d04 */
[----:B------:R-:W-:Y:S05]  /*0840*/  EXIT ;  /* 0x000000000000794d */ /* 0x000fea0003800000 */
.L_x_0:
[----:B------:R-:W-:-:S00]  /*0850*/  BRA `(.L_x_0) ;  /* 0xfffffffc00fc7947 */ /* 0x000fc0000383ffff */
[----:B------:R-:W-:-:S00]  /*0860*/  NOP ;  /* 0x0000000000007918 */ /* 0x000fc00000000000 */
        /* <DEDUP_REMOVED lines=9> */
.L_x_1:


//--------------------- .nv.global.init           --------------------------
	.section	.nv.global.init,"aw",@progbits
.nv.global.init:
	.type		_$_str,@object
	.size		_$_str,(_$_str_$_2 - _$_str)
_$_str:
        /*0000*/ 	.byte	0x5f, 0x5f, 0x43, 0x55, 0x44, 0x41, 0x5f, 0x46, 0x54, 0x5a, 0x00
	.type		_$_str_$_2,@object
	.size		_$_str_$_2,(.L_1 - _$_str_$_2)
_$_str_$_2:
        /*000b*/ 	.byte	0x5f, 0x5f, 0x43, 0x55, 0x44, 0x41, 0x5f, 0x50, 0x52, 0x45, 0x43, 0x5f, 0x53, 0x51, 0x52, 0x54
        /*001b*/ 	.byte	0x00
.L_1:


//--------------------- .nv.constant0.triton_poi_fused_add_div_sqrt_13 --------------------------
	.section	.nv.constant0.triton_poi_fused_add_div_sqrt_13,"a",@progbits
	.sectionflags	@""
	.align	4
.nv.constant0.triton_poi_fused_add_div_sqrt_13:
	.zero		560
